	.headerflags	@"EF_CUDA_TEXMODE_UNIFIED EF_CUDA_64BIT_ADDRESS EF_CUDA_ACCELERATORS EF_CUDA_SM90 EF_CUDA_VIRTUAL_SM(EF_CUDA_SM90)"
	.elftype	@"ET_EXEC"


//--------------------- .nv.info                  --------------------------
	.section	.nv.info,"",@"SHT_CUDA_INFO"
	.align	4


	//----- nvinfo : EIATTR_REGCOUNT
	.align		4
        /*0000*/ 	.byte	0x04, 0x2f
        /*0002*/ 	.short	(.L_3 - .L_2)
	.align		4
.L_2:
        /*0004*/ 	.word	index@(triton_poi_fused__native_batch_norm_legit_no_training_convolution_relu_35)
        /*0008*/ 	.word	0x00000016


	//----- nvinfo : EIATTR_MIN_STACK_SIZE
	.align		4
.L_3:
        /*000c*/ 	.byte	0x04, 0x12
        /*000e*/ 	.short	(.L_5 - .L_4)
	.align		4
.L_4:
        /*0010*/ 	.word	index@(triton_poi_fused__native_batch_norm_legit_no_training_convolution_relu_35)
        /*0014*/ 	.word	0x00000000


	//----- nvinfo : EIATTR_FRAME_SIZE
	.align		4
.L_5:
        /*0018*/ 	.byte	0x04, 0x11
        /*001a*/ 	.short	(.L_7 - .L_6)
	.align		4
.L_6:
        /*001c*/ 	.word	index@(triton_poi_fused__native_batch_norm_legit_no_training_convolution_relu_35)
        /*0020*/ 	.word	0x00000000


	//----- nvinfo : EIATTR_MIN_STACK_SIZE
	.align		4
.L_7:
        /*0024*/ 	.byte	0x04, 0x12
        /*0026*/ 	.short	(.L_9 - .L_8)
	.align		4
.L_8:
        /*0028*/ 	.word	index@(triton_poi_fused__native_batch_norm_legit_no_training_convolution_relu_35)
        /*002c*/ 	.word	0x00000000
.L_9:


//--------------------- .nv.info.triton_poi_fused__native_batch_norm_legit_no_training_convolution_relu_35 --------------------------
	.section	.nv.info.triton_poi_fused__native_batch_norm_legit_no_training_convolution_relu_35,"",@"SHT_CUDA_INFO"
	.sectionflags	@""
	.align	4


	//----- nvinfo : EIATTR_CUDA_API_VERSION
	.align		4
        /*0000*/ 	.byte	0x04, 0x37
        /*0002*/ 	.short	(.L_11 - .L_10)
.L_10:
        /*0004*/ 	.word	0x0000007c


	//----- nvinfo : EIATTR_KPARAM_INFO
	.align		4
.L_11:
        /*0008*/ 	.byte	0x04, 0x17
        /*000a*/ 	.short	(.L_13 - .L_12)
.L_12:
        /*000c*/ 	.word	0x00000000
        /*0010*/ 	.short	0x0007
        /*0012*/ 	.short	0x0038
        /*0014*/ 	.byte	0x00, 0xf0, 0x11, 0x00


	//----- nvinfo : EIATTR_KPARAM_INFO
	.align		4
.L_13:
        /*0018*/ 	.byte	0x04, 0x17
        /*001a*/ 	.short	(.L_15 - .L_14)
.L_14:
        /*001c*/ 	.word	0x00000000
        /*0020*/ 	.short	0x0006
        /*0022*/ 	.short	0x0030
        /*0024*/ 	.byte	0x00, 0xf4, 0x21, 0x00


	//----- nvinfo : EIATTR_KPARAM_INFO
	.align		4
.L_15:
        /*0028*/ 	.byte	0x04, 0x17
        /*002a*/ 	.short	(.L_17 - .L_16)
.L_16:
        /*002c*/ 	.word	0x00000000
        /*0030*/ 	.short	0x0005
        /*0032*/ 	.short	0x0028
        /*0034*/ 	.byte	0x00, 0xf4, 0x21, 0x00


	//----- nvinfo : EIATTR_KPARAM_INFO
	.align		4
.L_17:
        /*0038*/ 	.byte	0x04, 0x17
        /*003a*/ 	.short	(.L_19 - .L_18)
.L_18:
        /*003c*/ 	.word	0x00000000
        /*0040*/ 	.short	0x0004
        /*0042*/ 	.short	0x0020
        /*0044*/ 	.byte	0x00, 0xf4, 0x21, 0x00


	//----- nvinfo : EIATTR_KPARAM_INFO
	.align		4
.L_19:
        /*0048*/ 	.byte	0x04, 0x17
        /*004a*/ 	.short	(.L_21 - .L_20)
.L_20:
        /*004c*/ 	.word	0x00000000
        /*0050*/ 	.short	0x0003
        /*0052*/ 	.short	0x0018
        /*0054*/ 	.byte	0x00, 0xf4, 0x21, 0x00


	//----- nvinfo : EIATTR_KPARAM_INFO
	.align		4
.L_21:
        /*0058*/ 	.byte	0x04, 0x17
        /*005a*/ 	.short	(.L_23 - .L_22)
.L_22:
        /*005c*/ 	.word	0x00000000
        /*0060*/ 	.short	0x0002
        /*0062*/ 	.short	0x0010
        /*0064*/ 	.byte	0x00, 0xf4, 0x21, 0x00


	//----- nvinfo : EIATTR_KPARAM_INFO
	.align		4
.L_23:
        /*0068*/ 	.byte	0x04, 0x17
        /*006a*/ 	.short	(.L_25 - .L_24)
.L_24:
        /*006c*/ 	.word	0x00000000
        /*0070*/ 	.short	0x0001
        /*0072*/ 	.short	0x0008
        /*0074*/ 	.byte	0x00, 0xf4, 0x21, 0x00


	//----- nvinfo : EIATTR_KPARAM_INFO
	.align		4
.L_25:
        /*0078*/ 	.byte	0x04, 0x17
        /*007a*/ 	.short	(.L_27 - .L_26)
.L_26:
        /*007c*/ 	.word	0x00000000
        /*0080*/ 	.short	0x0000
        /*0082*/ 	.short	0x0000
        /*0084*/ 	.byte	0x00, 0xf4, 0x21, 0x00


	//----- nvinfo : EIATTR_SPARSE_MMA_MASK
	.align		4
.L_27:
        /*0088*/ 	.byte	0x03, 0x50
        /*008a*/ 	.short	0x0000


	//----- nvinfo : EIATTR_MAXREG_COUNT
	.align		4
        /*008c*/ 	.byte	0x03, 0x1b
        /*008e*/ 	.short	0x00ff


	//----- nvinfo : EIATTR_EXIT_INSTR_OFFSETS
	.align		4
        /*0090*/ 	.byte	0x04, 0x1c
        /*0092*/ 	.short	(.L_29 - .L_28)


	//   ....[0]....
.L_28:
        /*0094*/ 	.word	0x000003a0


	//----- nvinfo : EIATTR_REQNTID
	.align		4
.L_29:
        /*0098*/ 	.byte	0x04, 0x10
        /*009a*/ 	.short	(.L_31 - .L_30)
.L_30:
        /*009c*/ 	.word	0x00000100
        /*00a0*/ 	.word	0x00000001
        /*00a4*/ 	.word	0x00000001


	//----- nvinfo : EIATTR_CBANK_PARAM_SIZE
	.align		4
.L_31:
        /*00a8*/ 	.byte	0x03, 0x19
        /*00aa*/ 	.short	0x003c


	//----- nvinfo : EIATTR_PARAM_CBANK
	.align		4
        /*00ac*/ 	.byte	0x04, 0x0a
        /*00ae*/ 	.short	(.L_33 - .L_32)
	.align		4
.L_32:
        /*00b0*/ 	.word	index@(.nv.constant0.triton_poi_fused__native_batch_norm_legit_no_training_convolution_relu_35)
        /*00b4*/ 	.short	0x0210
        /*00b6*/ 	.short	0x003c


	//----- nvinfo : EIATTR_SW_WAR
	.align		4
.L_33:
        /*00b8*/ 	.byte	0x04, 0x36
        /*00ba*/ 	.short	(.L_35 - .L_34)
.L_34:
        /*00bc*/ 	.word	0x00000008
.L_35:


//--------------------- .nv.callgraph             --------------------------
	.section	.nv.callgraph,"",@"SHT_CUDA_CALLGRAPH"
	.align	4
	.sectionentsize	8
	.align		4
        /*0000*/ 	.word	0x00000000
	.align		4
        /*0004*/ 	.word	0xffffffff
	.align		4
        /*0008*/ 	.word	0x00000000
	.align		4
        /*000c*/ 	.word	0xfffffffe
	.align		4
        /*0010*/ 	.word	0x00000000
	.align		4
        /*0014*/ 	.word	0xfffffffd
	.align		4
        /*0018*/ 	.word	0x00000000
	.align		4
        /*001c*/ 	.word	0xfffffffc


//--------------------- .nv.constant4             --------------------------
	.section	.nv.constant4,"a",@progbits
	.align	8
	.align		8
.nv.constant4:
        /*0000*/ 	.dword	_$_str
	.align		8
        /*0008*/ 	.dword	_$_str_$_2


//--------------------- .text.triton_poi_fused__native_batch_norm_legit_no_training_convolution_relu_35 --------------------------
	.section	.text.triton_poi_fused__native_batch_norm_legit_no_training_convolution_relu_35,"ax",@progbits
	.align	128
        .global         triton_poi_fused__native_batch_norm_legit_no_training_convolution_relu_35
        .type           triton_poi_fused__native_batch_norm_legit_no_training_convolution_relu_35,@function
        .size           triton_poi_fused__native_batch_norm_legit_no_training_convolution_relu_35,(.L_x_1 - triton_poi_fused__native_batch_norm_legit_no_training_convolution_relu_35)
        .other          triton_poi_fused__native_batch_norm_legit_no_training_convolution_relu_35,@"STO_CUDA_ENTRY STV_DEFAULT"
triton_poi_fused__native_batch_norm_legit_no_training_convolution_relu_35:
.text.triton_poi_fused__native_batch_norm_legit_no_training_convolution_relu_35:
[----:B------:R-:W-:Y:S01]  /*0000*/  LDC R1, c[0x0][0x28] ;  /* 0x00000a00ff017b82 */ /* 0x000fe20000000800 */
[----:B------:R-:W1:Y:S07]  /*0010*/  S2R R0, SR_TID.X ;  /* 0x0000000000007919 */ /* 0x000e6e0000002100 */
[----:B------:R-:W2:Y:S01]  /*0020*/  LDC.64 R14, c[0x0][0x228] ;  /* 0x00008a00ff0e7b82 */ /* 0x000ea20000000a00 */
[----:B------:R-:W-:Y:S01]  /*0030*/  ULDC.64 UR4, c[0x0][0x208] ;  /* 0x0000820000047ab9 */ /* 0x000fe20000000a00 */
[----:B------:R-:W3:Y:S06]  /*0040*/  S2R R3, SR_CTAID.X ;  /* 0x0000000000037919 */ /* 0x000eec0000002500 */
[----:B------:R-:W4:Y:S08]  /*0050*/  LDC.64 R10, c[0x0][0x218] ;  /* 0x00008600ff0a7b82 */ /* 0x000f300000000a00 */
[----:B------:R-:W5:Y:S08]  /*0060*/  LDC.64 R12, c[0x0][0x220] ;  /* 0x00008800ff0c7b82 */ /* 0x000f700000000a00 */
[----:B------:R-:W4:Y:S01]  /*0070*/  LDC.64 R16, c[0x0][0x230] ;  /* 0x00008c00ff107b82 */ /* 0x000f220000000a00 */
[----:B-1----:R-:W-:-:S07]  /*0080*/  SHF.L.U32 R0, R0, 0x1, RZ ;  /* 0x0000000100007819 */ /* 0x002fce00000006ff */
[----:B------:R-:W1:Y:S01]  /*0090*/  LDC.64 R4, c[0x0][0x238] ;  /* 0x00008e00ff047b82 */ /* 0x000e620000000a00 */
[----:B------:R-:W-:-:S04]  /*00a0*/  LOP3.LUT R0, R0, 0x1fe, RZ, 0xc0, !PT ;  /* 0x000001fe00007812 */ /* 0x000fc800078ec0ff */
[----:B---3--:R-:W-:-:S05]  /*00b0*/  LEA R0, R3, R0, 0x9 ;  /* 0x0000000003007211 */ /* 0x008fca00078e48ff */
[----:B------:R-:W-:-:S05]  /*00c0*/  IMAD.HI R2, R0, 0x78787879, RZ ;  /* 0x7878787900027827 */ /* 0x000fca00078e02ff */
[----:B------:R-:W-:-:S04]  /*00d0*/  SHF.R.U32.HI R3, RZ, 0x1f, R2 ;  /* 0x0000001fff037819 */ /* 0x000fc80000011602 */
[----:B------:R-:W-:-:S04]  /*00e0*/  LEA.HI.SX32 R3, R2, R3, 0x15 ;  /* 0x0000000302037211 */ /* 0x000fc800078faaff */
[----:B------:R-:W-:-:S04]  /*00f0*/  LEA.HI R2, R3, R3, RZ, 0x5 ;  /* 0x0000000303027211 */ /* 0x000fc800078f28ff */
[----:B------:R-:W-:-:S04]  /*0100*/  LOP3.LUT R2, R2, 0xffffffe0, RZ, 0xc0, !PT ;  /* 0xffffffe002027812 */ /* 0x000fc800078ec0ff */
[----:B------:R-:W-:Y:S02]  /*0110*/  IADD3 R19, R3, -R2, RZ ;  /* 0x8000000203137210 */ /* 0x000fe40007ffe0ff */
[----:B------:R-:W3:Y:S03]  /*0120*/  LDC.64 R2, c[0x0][0x210] ;  /* 0x00008400ff027b82 */ /* 0x000ee60000000a00 */
[----:B--2---:R-:W-:-:S05]  /*0130*/  IMAD.WIDE R14, R19, 0x4, R14 ;  /* 0x00000004130e7825 */ /* 0x004fca00078e020e */
[----:B------:R2:W2:Y:S01]  /*0140*/  LDG.E.EL R18, desc[UR4][R14.64] ;  /* 0x000000040e127981 */ /* 0x0004a2000c2e1900 */
[----:B----4-:R-:W-:-:S04]  /*0150*/  IMAD.WIDE R10, R19, 0x4, R10 ;  /* 0x00000004130a7825 */ /* 0x010fc800078e020a */
[----:B-----5:R-:W-:Y:S01]  /*0160*/  IMAD.WIDE R12, R19, 0x4, R12 ;  /* 0x00000004130c7825 */ /* 0x020fe200078e020c */
[----:B------:R4:W5:Y:S04]  /*0170*/  LDG.E.EL R8, desc[UR4][R10.64] ;  /* 0x000000040a087981 */ /* 0x000968000c2e1900 */
[----:B------:R-:W5:Y:S01]  /*0180*/  LDG.E.EL R9, desc[UR4][R12.64] ;  /* 0x000000040c097981 */ /* 0x000f62000c2e1900 */
[----:B---3--:R-:W-:-:S05]  /*0190*/  IMAD.WIDE R2, R0, 0x4, R2 ;  /* 0x0000000400027825 */ /* 0x008fca00078e0202 */
[----:B------:R-:W5:Y:S01]  /*01a0*/  LDG.E.64 R6, desc[UR4][R2.64] ;  /* 0x0000000402067981 */ /* 0x000f62000c1e1b00 */
[----:B0-2---:R-:W-:-:S04]  /*01b0*/  IMAD.WIDE R14, R19, 0x4, R16 ;  /* 0x00000004130e7825 */ /* 0x005fc800078e0210 */
[----:B-1----:R-:W-:Y:S02]  /*01c0*/  IMAD.WIDE R16, R19, 0x4, R4 ;  /* 0x0000000413107825 */ /* 0x002fe400078e0204 */
[----:B------:R-:W2:Y:S01]  /*01d0*/  LDG.E.EL R14, desc[UR4][R14.64] ;  /* 0x000000040e0e7981 */ /* 0x000ea2000c2e1900 */
[----:B----4-:R-:W-:Y:S01]  /*01e0*/  HFMA2.MMA R10, -RZ, RZ, 1.625, 0 ;  /* 0x3e800000ff0a7435 */ /* 0x010fe200000001ff */
[----:B------:R-:W0:Y:S02]  /*01f0*/  LDC.64 R4, c[0x0][0x240] ;  /* 0x00009000ff047b82 */ /* 0x000e240000000a00 */
[----:B------:R-:W2:Y:S01]  /*0200*/  LDG.E.EL R17, desc[UR4][R16.64] ;  /* 0x0000000410117981 */ /* 0x000ea2000c2e1900 */
[----:B0-----:R-:W-:-:S04]  /*0210*/  IMAD.WIDE R4, R0, 0x4, R4 ;  /* 0x0000000400047825 */ /* 0x001fc800078e0204 */
[----:B------:R-:W-:-:S04]  /*0220*/  FADD R18, R18, 9.9999997473787516356e-06 ;  /* 0x3727c5ac12127421 */ /* 0x000fc80000000000 */
[----:B------:R-:W0:Y:S02]  /*0230*/  MUFU.SQRT R19, R18 ;  /* 0x0000001200137308 */ /* 0x000e240000002000 */
[C---:B0-----:R-:W-:Y:S02]  /*0240*/  FSETP.GT.AND P0, PT, R19.reuse, 8.50705917302346158658e+37, PT ;  /* 0x7e8000001300780b */ /* 0x041fe40003f04000 */
[----:B------:R-:W-:-:S11]  /*0250*/  FSETP.GEU.AND P1, PT, R19, 1.175494350822287508e-38, PT ;  /* 0x008000001300780b */ /* 0x000fd60003f2e000 */
[----:B------:R-:W-:-:S04]  /*0260*/  @P0 FMUL R19, R19, 0.25 ;  /* 0x3e80000013130820 */ /* 0x000fc80000400000 */
[----:B------:R-:W-:-:S06]  /*0270*/  @!P1 FMUL R19, R19, 16777216 ;  /* 0x4b80000013139820 */ /* 0x000fcc0000400000 */
[----:B------:R-:W0:Y:S01]  /*0280*/  MUFU.RCP R19, R19 ;  /* 0x0000001300137308 */ /* 0x000e220000001000 */
[----:B------:R-:W-:Y:S01]  /*0290*/  FSEL R10, R10, 1, P0 ;  /* 0x3f8000000a0a7808 */ /* 0x000fe20000000000 */
[--C-:B-----5:R-:W-:Y:S01]  /*02a0*/  FADD R6, R6, R8.reuse ;  /* 0x0000000806067221 */ /* 0x120fe20000000000 */
[----:B------:R-:W-:-:S03]  /*02b0*/  FADD R7, R7, R8 ;  /* 0x0000000807077221 */ /* 0x000fc60000000000 */
[----:B------:R-:W-:Y:S01]  /*02c0*/  @!P1 FMUL R10, R10, 16777216 ;  /* 0x4b8000000a0a9820 */ /* 0x000fe20000400000 */
[C---:B------:R-:W-:Y:S01]  /*02d0*/  FADD R8, -R9.reuse, R6 ;  /* 0x0000000609087221 */ /* 0x040fe20000000100 */
[----:B------:R-:W-:Y:S02]  /*02e0*/  FADD R9, -R9, R7 ;  /* 0x0000000709097221 */ /* 0x000fe40000000100 */
[----:B0-----:R-:W-:-:S04]  /*02f0*/  FMUL R10, R19, R10 ;  /* 0x0000000a130a7220 */ /* 0x001fc80000400000 */
[-C--:B------:R-:W-:Y:S01]  /*0300*/  FMUL R8, R8, R10.reuse ;  /* 0x0000000a08087220 */ /* 0x080fe20000400000 */
[----:B------:R-:W-:-:S03]  /*0310*/  FMUL R10, R9, R10 ;  /* 0x0000000a090a7220 */ /* 0x000fc60000400000 */
[C-C-:B--2---:R-:W-:Y:S01]  /*0320*/  FFMA R8, R14.reuse, R8, R17.reuse ;  /* 0x000000080e087223 */ /* 0x144fe20000000011 */
[----:B------:R-:W-:-:S04]  /*0330*/  FFMA R10, R14, R10, R17 ;  /* 0x0000000a0e0a7223 */ /* 0x000fc80000000011 */
[----:B------:R-:W-:Y:S02]  /*0340*/  FSETP.GEU.AND P0, PT, R8, RZ, PT ;  /* 0x000000ff0800720b */ /* 0x000fe40003f0e000 */
[----:B------:R-:W-:Y:S02]  /*0350*/  FSETP.GEU.AND P1, PT, R10, RZ, PT ;  /* 0x000000ff0a00720b */ /* 0x000fe40003f2e000 */
[----:B------:R-:W-:Y:S02]  /*0360*/  FSEL R8, R8, RZ, P0 ;  /* 0x000000ff08087208 */ /* 0x000fe40000000000 */
[----:B------:R-:W-:Y:S01]  /*0370*/  FSEL R9, R10, RZ, P1 ;  /* 0x000000ff0a097208 */ /* 0x000fe20000800000 */
[----:B------:R-:W-:Y:S04]  /*0380*/  STG.E.64 desc[UR4][R2.64], R6 ;  /* 0x0000000602007986 */ /* 0x000fe8000c101b04 */
[----:B------:R-:W-:Y:S01]  /*0390*/  STG.E.64 desc[UR4][R4.64], R8 ;  /* 0x0000000804007986 */ /* 0x000fe2000c101b04 */
[----:B------:R-:W-:Y:S05]  /*03a0*/  EXIT ;  /* 0x000000000000794d */ /* 0x000fea0003800000 */
.L_x_0:
[----:B------:R-:W-:-:S00]  /*03b0*/  BRA `(.L_x_0) ;  /* 0xfffffffc00fc7947 */ /* 0x000fc0000383ffff */
[----:B------:R-:W-:-:S00]  /*03c0*/  NOP ;  /* 0x0000000000007918 */ /* 0x000fc00000000000 */
        /* <DEDUP_REMOVED lines=11> */
.L_x_1:


//--------------------- .nv.global.init           --------------------------
	.section	.nv.global.init,"aw",@progbits
.nv.global.init:
	.type		_$_str,@object
	.size		_$_str,(_$_str_$_2 - _$_str)
_$_str:
        /*0000*/ 	.byte	0x5f, 0x5f, 0x43, 0x55, 0x44, 0x41, 0x5f, 0x46, 0x54, 0x5a, 0x00
	.type		_$_str_$_2,@object
	.size		_$_str_$_2,(.L_1 - _$_str_$_2)
_$_str_$_2:
        /*000b*/ 	.byte	0x5f, 0x5f, 0x43, 0x55, 0x44, 0x41, 0x5f, 0x50, 0x52, 0x45, 0x43, 0x5f, 0x53, 0x51, 0x52, 0x54
        /*001b*/ 	.byte	0x00
.L_1:


//--------------------- .nv.constant0.triton_poi_fused__native_batch_norm_legit_no_training_convolution_relu_35 --------------------------
	.section	.nv.constant0.triton_poi_fused__native_batch_norm_legit_no_training_convolution_relu_35,"a",@progbits
	.sectionflags	@""
	.align	4
.nv.constant0.triton_poi_fused__native_batch_norm_legit_no_training_convolution_relu_35:
	.zero		588
